//
// Generated by NVIDIA NVVM Compiler
//
// Compiler Build ID: CL-36424714
// Cuda compilation tools, release 13.0, V13.0.88
// Based on NVVM 20.0.0
//

.version 9.0
.target sm_100
.address_size 64

	// .globl	_ZN5flash4cuda13matmul_kernelEPKfS2_Pfiii
// _ZZN5flash4cuda20matmul_shared_kernelEPKfS2_PfiiiE2As has been demoted
// _ZZN5flash4cuda20matmul_shared_kernelEPKfS2_PfiiiE2Bs has been demoted

.visible .entry _ZN5flash4cuda13matmul_kernelEPKfS2_Pfiii(
	.param .u64 .ptr .align 1 _ZN5flash4cuda13matmul_kernelEPKfS2_Pfiii_param_0,
	.param .u64 .ptr .align 1 _ZN5flash4cuda13matmul_kernelEPKfS2_Pfiii_param_1,
	.param .u64 .ptr .align 1 _ZN5flash4cuda13matmul_kernelEPKfS2_Pfiii_param_2,
	.param .u32 _ZN5flash4cuda13matmul_kernelEPKfS2_Pfiii_param_3,
	.param .u32 _ZN5flash4cuda13matmul_kernelEPKfS2_Pfiii_param_4,
	.param .u32 _ZN5flash4cuda13matmul_kernelEPKfS2_Pfiii_param_5
)
{
	.reg .pred 	%p<13>;
	.reg .b32 	%r<41>;
	.reg .b32 	%f<68>;
	.reg .b64 	%rd<53>;

	ld.param.u64 	%rd7, [_ZN5flash4cuda13matmul_kernelEPKfS2_Pfiii_param_0];
	ld.param.u64 	%rd8, [_ZN5flash4cuda13matmul_kernelEPKfS2_Pfiii_param_1];
	ld.param.u64 	%rd6, [_ZN5flash4cuda13matmul_kernelEPKfS2_Pfiii_param_2];
	ld.param.u32 	%r20, [_ZN5flash4cuda13matmul_kernelEPKfS2_Pfiii_param_3];
	ld.param.u32 	%r18, [_ZN5flash4cuda13matmul_kernelEPKfS2_Pfiii_param_4];
	ld.param.u32 	%r19, [_ZN5flash4cuda13matmul_kernelEPKfS2_Pfiii_param_5];
	cvta.to.global.u64 	%rd1, %rd8;
	cvta.to.global.u64 	%rd2, %rd7;
	mov.u32 	%r21, %ctaid.y;
	mov.u32 	%r22, %ntid.y;
	mov.u32 	%r23, %tid.y;
	mad.lo.s32 	%r1, %r21, %r22, %r23;
	mov.u32 	%r24, %ctaid.x;
	mov.u32 	%r25, %ntid.x;
	mov.u32 	%r26, %tid.x;
	mad.lo.s32 	%r2, %r24, %r25, %r26;
	setp.ge.s32 	%p1, %r1, %r20;
	setp.ge.s32 	%p2, %r2, %r18;
	or.pred  	%p3, %p1, %p2;
	@%p3 bra 	$L__BB0_14;
	setp.lt.s32 	%p4, %r19, 1;
	mov.f32 	%f67, 0f00000000;
	@%p4 bra 	$L__BB0_13;
	mul.lo.s32 	%r3, %r19, %r1;
	and.b32  	%r4, %r19, 7;
	setp.lt.u32 	%p5, %r19, 8;
	mov.f32 	%f67, 0f00000000;
	mov.b32 	%r39, 0;
	@%p5 bra 	$L__BB0_5;
	and.b32  	%r39, %r19, 2147483640;
	neg.s32 	%r37, %r39;
	shl.b32 	%r7, %r18, 3;
	mul.wide.u32 	%rd9, %r3, 4;
	add.s64 	%rd10, %rd9, %rd2;
	add.s64 	%rd52, %rd10, 16;
	mov.f32 	%f67, 0f00000000;
	mul.wide.s32 	%rd13, %r18, 4;
	mov.u32 	%r36, %r2;
$L__BB0_4:
	.pragma "nounroll";
	ld.global.f32 	%f17, [%rd52+-16];
	mul.wide.s32 	%rd11, %r36, 4;
	add.s64 	%rd12, %rd1, %rd11;
	ld.global.f32 	%f18, [%rd12];
	fma.rn.f32 	%f19, %f17, %f18, %f67;
	ld.global.f32 	%f20, [%rd52+-12];
	add.s64 	%rd14, %rd12, %rd13;
	ld.global.f32 	%f21, [%rd14];
	fma.rn.f32 	%f22, %f20, %f21, %f19;
	ld.global.f32 	%f23, [%rd52+-8];
	add.s64 	%rd15, %rd14, %rd13;
	ld.global.f32 	%f24, [%rd15];
	fma.rn.f32 	%f25, %f23, %f24, %f22;
	ld.global.f32 	%f26, [%rd52+-4];
	add.s64 	%rd16, %rd15, %rd13;
	ld.global.f32 	%f27, [%rd16];
	fma.rn.f32 	%f28, %f26, %f27, %f25;
	ld.global.f32 	%f29, [%rd52];
	add.s64 	%rd17, %rd16, %rd13;
	ld.global.f32 	%f30, [%rd17];
	fma.rn.f32 	%f31, %f29, %f30, %f28;
	ld.global.f32 	%f32, [%rd52+4];
	add.s64 	%rd18, %rd17, %rd13;
	ld.global.f32 	%f33, [%rd18];
	fma.rn.f32 	%f34, %f32, %f33, %f31;
	ld.global.f32 	%f35, [%rd52+8];
	add.s64 	%rd19, %rd18, %rd13;
	ld.global.f32 	%f36, [%rd19];
	fma.rn.f32 	%f37, %f35, %f36, %f34;
	ld.global.f32 	%f38, [%rd52+12];
	add.s64 	%rd20, %rd19, %rd13;
	ld.global.f32 	%f39, [%rd20];
	fma.rn.f32 	%f67, %f38, %f39, %f37;
	add.s32 	%r37, %r37, 8;
	add.s32 	%r36, %r36, %r7;
	add.s64 	%rd52, %rd52, 32;
	setp.ne.s32 	%p6, %r37, 0;
	@%p6 bra 	$L__BB0_4;
$L__BB0_5:
	setp.eq.s32 	%p7, %r4, 0;
	@%p7 bra 	$L__BB0_13;
	and.b32  	%r13, %r19, 3;
	setp.lt.u32 	%p8, %r4, 4;
	@%p8 bra 	$L__BB0_8;
	add.s32 	%r28, %r39, %r3;
	mul.wide.u32 	%rd21, %r28, 4;
	add.s64 	%rd22, %rd2, %rd21;
	ld.global.f32 	%f41, [%rd22];
	mad.lo.s32 	%r29, %r39, %r18, %r2;
	mul.wide.s32 	%rd23, %r29, 4;
	add.s64 	%rd24, %rd1, %rd23;
	ld.global.f32 	%f42, [%rd24];
	fma.rn.f32 	%f43, %f41, %f42, %f67;
	cvt.u64.u32 	%rd25, %r3;
	cvt.u64.u32 	%rd26, %r39;
	add.s64 	%rd27, %rd26, %rd25;
	shl.b64 	%rd28, %rd27, 2;
	add.s64 	%rd29, %rd2, %rd28;
	ld.global.f32 	%f44, [%rd29+4];
	mul.wide.s32 	%rd30, %r18, 4;
	add.s64 	%rd31, %rd24, %rd30;
	ld.global.f32 	%f45, [%rd31];
	fma.rn.f32 	%f46, %f44, %f45, %f43;
	ld.global.f32 	%f47, [%rd29+8];
	add.s64 	%rd32, %rd31, %rd30;
	ld.global.f32 	%f48, [%rd32];
	fma.rn.f32 	%f49, %f47, %f48, %f46;
	ld.global.f32 	%f50, [%rd29+12];
	add.s64 	%rd33, %rd32, %rd30;
	ld.global.f32 	%f51, [%rd33];
	fma.rn.f32 	%f67, %f50, %f51, %f49;
	add.s32 	%r39, %r39, 4;
$L__BB0_8:
	setp.eq.s32 	%p9, %r13, 0;
	@%p9 bra 	$L__BB0_13;
	setp.eq.s32 	%p10, %r13, 1;
	@%p10 bra 	$L__BB0_11;
	add.s32 	%r30, %r39, %r3;
	mul.wide.u32 	%rd34, %r30, 4;
	add.s64 	%rd35, %rd2, %rd34;
	ld.global.f32 	%f53, [%rd35];
	mad.lo.s32 	%r31, %r39, %r18, %r2;
	mul.wide.s32 	%rd36, %r31, 4;
	add.s64 	%rd37, %rd1, %rd36;
	ld.global.f32 	%f54, [%rd37];
	fma.rn.f32 	%f55, %f53, %f54, %f67;
	cvt.u64.u32 	%rd38, %r3;
	cvt.u64.u32 	%rd39, %r39;
	add.s64 	%rd40, %rd39, %rd38;
	shl.b64 	%rd41, %rd40, 2;
	add.s64 	%rd42, %rd2, %rd41;
	ld.global.f32 	%f56, [%rd42+4];
	mul.wide.s32 	%rd43, %r18, 4;
	add.s64 	%rd44, %rd37, %rd43;
	ld.global.f32 	%f57, [%rd44];
	fma.rn.f32 	%f67, %f56, %f57, %f55;
	add.s32 	%r39, %r39, 2;
$L__BB0_11:
	and.b32  	%r32, %r19, 1;
	setp.eq.b32 	%p11, %r32, 1;
	not.pred 	%p12, %p11;
	@%p12 bra 	$L__BB0_13;
	add.s32 	%r33, %r39, %r3;
	mul.wide.u32 	%rd45, %r33, 4;
	add.s64 	%rd46, %rd2, %rd45;
	ld.global.f32 	%f58, [%rd46];
	mad.lo.s32 	%r34, %r39, %r18, %r2;
	mul.wide.s32 	%rd47, %r34, 4;
	add.s64 	%rd48, %rd1, %rd47;
	ld.global.f32 	%f59, [%rd48];
	fma.rn.f32 	%f67, %f58, %f59, %f67;
$L__BB0_13:
	mad.lo.s32 	%r35, %r18, %r1, %r2;
	cvta.to.global.u64 	%rd49, %rd6;
	mul.wide.s32 	%rd50, %r35, 4;
	add.s64 	%rd51, %rd49, %rd50;
	st.global.f32 	[%rd51], %f67;
$L__BB0_14:
	ret;

}
	// .globl	_ZN5flash4cuda20matmul_shared_kernelEPKfS2_Pfiii
.visible .entry _ZN5flash4cuda20matmul_shared_kernelEPKfS2_Pfiii(
	.param .u64 .ptr .align 1 _ZN5flash4cuda20matmul_shared_kernelEPKfS2_Pfiii_param_0,
	.param .u64 .ptr .align 1 _ZN5flash4cuda20matmul_shared_kernelEPKfS2_Pfiii_param_1,
	.param .u64 .ptr .align 1 _ZN5flash4cuda20matmul_shared_kernelEPKfS2_Pfiii_param_2,
	.param .u32 _ZN5flash4cuda20matmul_shared_kernelEPKfS2_Pfiii_param_3,
	.param .u32 _ZN5flash4cuda20matmul_shared_kernelEPKfS2_Pfiii_param_4,
	.param .u32 _ZN5flash4cuda20matmul_shared_kernelEPKfS2_Pfiii_param_5
)
{
	.reg .pred 	%p<12>;
	.reg .b32 	%r<43>;
	.reg .b32 	%f<63>;
	.reg .b64 	%rd<13>;
	// demoted variable
	.shared .align 4 .b8 _ZZN5flash4cuda20matmul_shared_kernelEPKfS2_PfiiiE2As[1024];
	// demoted variable
	.shared .align 4 .b8 _ZZN5flash4cuda20matmul_shared_kernelEPKfS2_PfiiiE2Bs[1024];
	ld.param.u64 	%rd4, [_ZN5flash4cuda20matmul_shared_kernelEPKfS2_Pfiii_param_0];
	ld.param.u64 	%rd5, [_ZN5flash4cuda20matmul_shared_kernelEPKfS2_Pfiii_param_1];
	ld.param.u64 	%rd6, [_ZN5flash4cuda20matmul_shared_kernelEPKfS2_Pfiii_param_2];
	ld.param.u32 	%r24, [_ZN5flash4cuda20matmul_shared_kernelEPKfS2_Pfiii_param_3];
	ld.param.u32 	%r25, [_ZN5flash4cuda20matmul_shared_kernelEPKfS2_Pfiii_param_4];
	ld.param.u32 	%r26, [_ZN5flash4cuda20matmul_shared_kernelEPKfS2_Pfiii_param_5];
	mov.u32 	%r27, %ctaid.x;
	mov.u32 	%r28, %ctaid.y;
	mov.u32 	%r38, %tid.x;
	mov.u32 	%r40, %tid.y;
	shl.b32 	%r29, %r28, 4;
	add.s32 	%r3, %r29, %r40;
	shl.b32 	%r4, %r27, 4;
	add.s32 	%r5, %r4, %r38;
	setp.lt.s32 	%p1, %r26, 1;
	mov.f32 	%f62, 0f00000000;
	@%p1 bra 	$L__BB1_7;
	add.s32 	%r30, %r26, 15;
	shr.u32 	%r31, %r30, 4;
	shl.b32 	%r32, %r40, 6;
	mov.u32 	%r33, _ZZN5flash4cuda20matmul_shared_kernelEPKfS2_PfiiiE2As;
	add.s32 	%r6, %r33, %r32;
	shl.b32 	%r34, %r38, 2;
	add.s32 	%r7, %r6, %r34;
	mov.u32 	%r35, _ZZN5flash4cuda20matmul_shared_kernelEPKfS2_PfiiiE2Bs;
	add.s32 	%r9, %r35, %r34;
	add.s32 	%r8, %r9, %r32;
	neg.s32 	%r42, %r31;
	mad.lo.s32 	%r36, %r40, %r25, %r38;
	add.s32 	%r41, %r36, %r4;
	shl.b32 	%r12, %r25, 4;
	mad.lo.s32 	%r39, %r26, %r3, %r38;
	cvta.to.global.u64 	%rd1, %rd4;
	cvta.to.global.u64 	%rd2, %rd5;
	mov.f32 	%f62, 0f00000000;
$L__BB1_2:
	setp.ge.s32 	%p2, %r3, %r24;
	mul.wide.s32 	%rd7, %r39, 4;
	add.s64 	%rd3, %rd1, %rd7;
	setp.ge.s32 	%p3, %r38, %r26;
	mov.f32 	%f60, 0f00000000;
	or.pred  	%p4, %p2, %p3;
	@%p4 bra 	$L__BB1_4;
	ld.global.f32 	%f60, [%rd3];
$L__BB1_4:
	setp.ge.s32 	%p5, %r5, %r25;
	st.shared.f32 	[%r7], %f60;
	setp.ge.s32 	%p6, %r40, %r26;
	mov.f32 	%f61, 0f00000000;
	or.pred  	%p7, %p6, %p5;
	@%p7 bra 	$L__BB1_6;
	mul.wide.s32 	%rd8, %r41, 4;
	add.s64 	%rd9, %rd2, %rd8;
	ld.global.f32 	%f61, [%rd9];
$L__BB1_6:
	st.shared.f32 	[%r8], %f61;
	bar.sync 	0;
	ld.shared.f32 	%f12, [%r6];
	ld.shared.f32 	%f13, [%r9];
	fma.rn.f32 	%f14, %f12, %f13, %f62;
	ld.shared.f32 	%f15, [%r6+4];
	ld.shared.f32 	%f16, [%r9+64];
	fma.rn.f32 	%f17, %f15, %f16, %f14;
	ld.shared.f32 	%f18, [%r6+8];
	ld.shared.f32 	%f19, [%r9+128];
	fma.rn.f32 	%f20, %f18, %f19, %f17;
	ld.shared.f32 	%f21, [%r6+12];
	ld.shared.f32 	%f22, [%r9+192];
	fma.rn.f32 	%f23, %f21, %f22, %f20;
	ld.shared.f32 	%f24, [%r6+16];
	ld.shared.f32 	%f25, [%r9+256];
	fma.rn.f32 	%f26, %f24, %f25, %f23;
	ld.shared.f32 	%f27, [%r6+20];
	ld.shared.f32 	%f28, [%r9+320];
	fma.rn.f32 	%f29, %f27, %f28, %f26;
	ld.shared.f32 	%f30, [%r6+24];
	ld.shared.f32 	%f31, [%r9+384];
	fma.rn.f32 	%f32, %f30, %f31, %f29;
	ld.shared.f32 	%f33, [%r6+28];
	ld.shared.f32 	%f34, [%r9+448];
	fma.rn.f32 	%f35, %f33, %f34, %f32;
	ld.shared.f32 	%f36, [%r6+32];
	ld.shared.f32 	%f37, [%r9+512];
	fma.rn.f32 	%f38, %f36, %f37, %f35;
	ld.shared.f32 	%f39, [%r6+36];
	ld.shared.f32 	%f40, [%r9+576];
	fma.rn.f32 	%f41, %f39, %f40, %f38;
	ld.shared.f32 	%f42, [%r6+40];
	ld.shared.f32 	%f43, [%r9+640];
	fma.rn.f32 	%f44, %f42, %f43, %f41;
	ld.shared.f32 	%f45, [%r6+44];
	ld.shared.f32 	%f46, [%r9+704];
	fma.rn.f32 	%f47, %f45, %f46, %f44;
	ld.shared.f32 	%f48, [%r6+48];
	ld.shared.f32 	%f49, [%r9+768];
	fma.rn.f32 	%f50, %f48, %f49, %f47;
	ld.shared.f32 	%f51, [%r6+52];
	ld.shared.f32 	%f52, [%r9+832];
	fma.rn.f32 	%f53, %f51, %f52, %f50;
	ld.shared.f32 	%f54, [%r6+56];
	ld.shared.f32 	%f55, [%r9+896];
	fma.rn.f32 	%f56, %f54, %f55, %f53;
	ld.shared.f32 	%f57, [%r6+60];
	ld.shared.f32 	%f58, [%r9+960];
	fma.rn.f32 	%f62, %f57, %f58, %f56;
	bar.sync 	0;
	add.s32 	%r42, %r42, 1;
	setp.ne.s32 	%p8, %r42, 0;
	add.s32 	%r41, %r41, %r12;
	add.s32 	%r40, %r40, 16;
	add.s32 	%r39, %r39, 16;
	add.s32 	%r38, %r38, 16;
	@%p8 bra 	$L__BB1_2;
$L__BB1_7:
	setp.ge.s32 	%p9, %r3, %r24;
	setp.ge.s32 	%p10, %r5, %r25;
	or.pred  	%p11, %p9, %p10;
	@%p11 bra 	$L__BB1_9;
	mad.lo.s32 	%r37, %r25, %r3, %r5;
	cvta.to.global.u64 	%rd10, %rd6;
	mul.wide.u32 	%rd11, %r37, 4;
	add.s64 	%rd12, %rd10, %rd11;
	st.global.f32 	[%rd12], %f62;
$L__BB1_9:
	ret;

}


// ===== COMPILED SASS (sm_100) =====

	.target	sm_100

	.elftype	@"ET_EXEC"


//--------------------- .note.nv.tkinfo           --------------------------
	.section	.note.nv.tkinfo,"",@"SHT_NOTE"
	.sectionflags	@"SHF_NOTE_NV_TKINFO"
	.tkinfo
        /*0018*/ 	.word	0x00000002
        /*0030*/ 	.string	""
        /*0030*/ 	.string	"ptxas"
        /*0030*/ 	.string	"Cuda compilation tools, release 13.0, V13.0.88"
        /*0030*/ 	.string	"Build cuda_13.0.r13.0/compiler.36424714_0"
        /*0030*/ 	.string	"-arch sm_100 -m 64 "



//--------------------- .note.nv.cuinfo           --------------------------
	.section	.note.nv.cuinfo,"",@"SHT_NOTE"
	.sectionflags	@"SHF_NOTE_NV_CUINFO"
        /*0018*/ 	.short	0x0002
        /*001a*/ 	.short	0x0064
        /*001c*/ 	.short	0x0082
	.zero		2


//--------------------- .nv.info                  --------------------------
	.section	.nv.info,"",@"SHT_CUDA_INFO"
	.align	4


	//----- nvinfo : EIATTR_REGCOUNT
	.align		4
        /*0000*/ 	.byte	0x04, 0x2f
        /*0002*/ 	.short	(.L_1 - .L_0)
	.align		4
.L_0:
        /*0004*/ 	.word	index@(_ZN5flash4cuda13matmul_kernelEPKfS2_Pfiii)
        /*0008*/ 	.word	0x00000020


	//----- nvinfo : EIATTR_FRAME_SIZE
	.align		4
.L_1:
        /*000c*/ 	.byte	0x04, 0x11
        /*000e*/ 	.short	(.L_3 - .L_2)
	.align		4
.L_2:
        /*0010*/ 	.word	index@(_ZN5flash4cuda13matmul_kernelEPKfS2_Pfiii)
        /*0014*/ 	.word	0x00000000


	//----- nvinfo : EIATTR_REGCOUNT
	.align		4
.L_3:
        /*0018*/ 	.byte	0x04, 0x2f
        /*001a*/ 	.short	(.L_5 - .L_4)
	.align		4
.L_4:
        /*001c*/ 	.word	index@(_ZN5flash4cuda20matmul_shared_kernelEPKfS2_Pfiii)
        /*0020*/ 	.word	0x00000020


	//----- nvinfo : EIATTR_FRAME_SIZE
	.align		4
.L_5:
        /*0024*/ 	.byte	0x04, 0x11
        /*0026*/ 	.short	(.L_7 - .L_6)
	.align		4
.L_6:
        /*0028*/ 	.word	index@(_ZN5flash4cuda20matmul_shared_kernelEPKfS2_Pfiii)
        /*002c*/ 	.word	0x00000000


	//----- nvinfo : EIATTR_MIN_STACK_SIZE
	.align		4
.L_7:
        /*0030*/ 	.byte	0x04, 0x12
        /*0032*/ 	.short	(.L_9 - .L_8)
	.align		4
.L_8:
        /*0034*/ 	.word	index@(_ZN5flash4cuda20matmul_shared_kernelEPKfS2_Pfiii)
        /*0038*/ 	.word	0x00000000


	//----- nvinfo : EIATTR_MIN_STACK_SIZE
	.align		4
.L_9:
        /*003c*/ 	.byte	0x04, 0x12
        /*003e*/ 	.short	(.L_11 - .L_10)
	.align		4
.L_10:
        /*0040*/ 	.word	index@(_ZN5flash4cuda13matmul_kernelEPKfS2_Pfiii)
        /*0044*/ 	.word	0x00000000
.L_11:


//--------------------- .nv.compat                --------------------------
	.section	.nv.compat,"",@"SHT_CUDA_COMPAT_INFO"
	.align	4
        /*0000*/ 	.byte	0x02, 0x09, 0x00, 0x00, 0x02, 0x02, 0x01, 0x00, 0x02, 0x05, 0x05, 0x00, 0x03, 0x07, 0x01, 0x01
        /*0010*/ 	.byte	0x02, 0x03, 0x00, 0x00, 0x02, 0x06, 0x01, 0x00, 0x04, 0x0b, 0x08, 0x00, 0x09, 0x00, 0x00, 0x00
        /*0020*/ 	.byte	0x00, 0x00, 0x00, 0x00


//--------------------- .nv.info._ZN5flash4cuda20matmul_shared_kernelEPKfS2_Pfiii --------------------------
	.section	.nv.info._ZN5flash4cuda20matmul_shared_kernelEPKfS2_Pfiii,"",@"SHT_CUDA_INFO"
	.sectionflags	@""
	.align	4


	//----- nvinfo : EIATTR_CUDA_API_VERSION
	.align		4
        /*0000*/ 	.byte	0x04, 0x37
        /*0002*/ 	.short	(.L_13 - .L_12)
.L_12:
        /*0004*/ 	.word	0x00000082


	//----- nvinfo : EIATTR_KPARAM_INFO
	.align		4
.L_13:
        /*0008*/ 	.byte	0x04, 0x17
        /*000a*/ 	.short	(.L_15 - .L_14)
.L_14:
        /*000c*/ 	.word	0x00000000
        /*0010*/ 	.short	0x0005
        /*0012*/ 	.short	0x0020
        /*0014*/ 	.byte	0x00, 0xf0, 0x11, 0x00


	//----- nvinfo : EIATTR_KPARAM_INFO
	.align		4
.L_15:
        /*0018*/ 	.byte	0x04, 0x17
        /*001a*/ 	.short	(.L_17 - .L_16)
.L_16:
        /*001c*/ 	.word	0x00000000
        /*0020*/ 	.short	0x0004
        /*0022*/ 	.short	0x001c
        /*0024*/ 	.byte	0x00, 0xf0, 0x11, 0x00


	//----- nvinfo : EIATTR_KPARAM_INFO
	.align		4
.L_17:
        /*0028*/ 	.byte	0x04, 0x17
        /*002a*/ 	.short	(.L_19 - .L_18)
.L_18:
        /*002c*/ 	.word	0x00000000
        /*0030*/ 	.short	0x0003
        /*0032*/ 	.short	0x0018
        /*0034*/ 	.byte	0x00, 0xf0, 0x11, 0x00


	//----- nvinfo : EIATTR_KPARAM_INFO
	.align		4
.L_19:
        /*0038*/ 	.byte	0x04, 0x17
        /*003a*/ 	.short	(.L_21 - .L_20)
.L_20:
        /*003c*/ 	.word	0x00000000
        /*0040*/ 	.short	0x0002
        /*0042*/ 	.short	0x0010
        /*0044*/ 	.byte	0x00, 0xf5, 0x21, 0x00


	//----- nvinfo : EIATTR_KPARAM_INFO
	.align		4
.L_21:
        /*0048*/ 	.byte	0x04, 0x17
        /*004a*/ 	.short	(.L_23 - .L_22)
.L_22:
        /*004c*/ 	.word	0x00000000
        /*0050*/ 	.short	0x0001
        /*0052*/ 	.short	0x0008
        /*0054*/ 	.byte	0x00, 0xf5, 0x21, 0x00


	//----- nvinfo : EIATTR_KPARAM_INFO
	.align		4
.L_23:
        /*0058*/ 	.byte	0x04, 0x17
        /*005a*/ 	.short	(.L_25 - .L_24)
.L_24:
        /*005c*/ 	.word	0x00000000
        /*0060*/ 	.short	0x0000
        /*0062*/ 	.short	0x0000
        /*0064*/ 	.byte	0x00, 0xf5, 0x21, 0x00


	//----- nvinfo : EIATTR_SPARSE_MMA_MASK
	.align		4
.L_25:
        /*0068*/ 	.byte	0x03, 0x50
        /*006a*/ 	.short	0x0000


	//----- nvinfo : EIATTR_MAXREG_COUNT
	.align		4
        /*006c*/ 	.byte	0x03, 0x1b
        /*006e*/ 	.short	0x00ff


	//----- nvinfo : EIATTR_NUM_BARRIERS
	.align		4
        /*0070*/ 	.byte	0x02, 0x4c
        /*0072*/ 	.byte	0x01
	.zero		1


	//----- nvinfo : EIATTR_MERCURY_ISA_VERSION
	.align		4
        /*0074*/ 	.byte	0x03, 0x5f
        /*0076*/ 	.short	0x0101


	//----- nvinfo : EIATTR_VRC_CTA_INIT_COUNT
	.align		4
        /*0078*/ 	.byte	0x02, 0x4a
	.zero		1
	.zero		1


	//----- nvinfo : EIATTR_EXIT_INSTR_OFFSETS
	.align		4
        /*007c*/ 	.byte	0x04, 0x1c
        /*007e*/ 	.short	(.L_27 - .L_26)


	//   ....[0]....
.L_26:
        /*0080*/ 	.word	0x000005e0


	//   ....[1]....
        /*0084*/ 	.word	0x00000630


	//----- nvinfo : EIATTR_CBANK_PARAM_SIZE
	.align		4
.L_27:
        /*0088*/ 	.byte	0x03, 0x19
        /*008a*/ 	.short	0x0024


	//----- nvinfo : EIATTR_PARAM_CBANK
	.align		4
        /*008c*/ 	.byte	0x04, 0x0a
        /*008e*/ 	.short	(.L_29 - .L_28)
	.align		4
.L_28:
        /*0090*/ 	.word	index@(.nv.constant0._ZN5flash4cuda20matmul_shared_kernelEPKfS2_Pfiii)
        /*0094*/ 	.short	0x0380
        /*0096*/ 	.short	0x0024


	//----- nvinfo : EIATTR_SW_WAR
	.align		4
.L_29:
        /*0098*/ 	.byte	0x04, 0x36
        /*009a*/ 	.short	(.L_31 - .L_30)
.L_30:
        /*009c*/ 	.word	0x00000008
.L_31:


//--------------------- .nv.info._ZN5flash4cuda13matmul_kernelEPKfS2_Pfiii --------------------------
	.section	.nv.info._ZN5flash4cuda13matmul_kernelEPKfS2_Pfiii,"",@"SHT_CUDA_INFO"
	.sectionflags	@""
	.align	4


	//----- nvinfo : EIATTR_CUDA_API_VERSION
	.align		4
        /*0000*/ 	.byte	0x04, 0x37
        /*0002*/ 	.short	(.L_33 - .L_32)
.L_32:
        /*0004*/ 	.word	0x00000082


	//----- nvinfo : EIATTR_KPARAM_INFO
	.align		4
.L_33:
        /*0008*/ 	.byte	0x04, 0x17
        /*000a*/ 	.short	(.L_35 - .L_34)
.L_34:
        /*000c*/ 	.word	0x00000000
        /*0010*/ 	.short	0x0005
        /*0012*/ 	.short	0x0020
        /*0014*/ 	.byte	0x00, 0xf0, 0x11, 0x00


	//----- nvinfo : EIATTR_KPARAM_INFO
	.align		4
.L_35:
        /*0018*/ 	.byte	0x04, 0x17
        /*001a*/ 	.short	(.L_37 - .L_36)
.L_36:
        /*001c*/ 	.word	0x00000000
        /*0020*/ 	.short	0x0004
        /*0022*/ 	.short	0x001c
        /*0024*/ 	.byte	0x00, 0xf0, 0x11, 0x00


	//----- nvinfo : EIATTR_KPARAM_INFO
	.align		4
.L_37:
        /*0028*/ 	.byte	0x04, 0x17
        /*002a*/ 	.short	(.L_39 - .L_38)
.L_38:
        /*002c*/ 	.word	0x00000000
        /*0030*/ 	.short	0x0003
        /*0032*/ 	.short	0x0018
        /*0034*/ 	.byte	0x00, 0xf0, 0x11, 0x00


	//----- nvinfo : EIATTR_KPARAM_INFO
	.align		4
.L_39:
        /*0038*/ 	.byte	0x04, 0x17
        /*003a*/ 	.short	(.L_41 - .L_40)
.L_40:
        /*003c*/ 	.word	0x00000000
        /*0040*/ 	.short	0x0002
        /*0042*/ 	.short	0x0010
        /*0044*/ 	.byte	0x00, 0xf5, 0x21, 0x00


	//----- nvinfo : EIATTR_KPARAM_INFO
	.align		4
.L_41:
        /*0048*/ 	.byte	0x04, 0x17
        /*004a*/ 	.short	(.L_43 - .L_42)
.L_42:
        /*004c*/ 	.word	0x00000000
        /*0050*/ 	.short	0x0001
        /*0052*/ 	.short	0x0008
        /*0054*/ 	.byte	0x00, 0xf5, 0x21, 0x00


	//----- nvinfo : EIATTR_KPARAM_INFO
	.align		4
.L_43:
        /*0058*/ 	.byte	0x04, 0x17
        /*005a*/ 	.short	(.L_45 - .L_44)
.L_44:
        /*005c*/ 	.word	0x00000000
        /*0060*/ 	.short	0x0000
        /*0062*/ 	.short	0x0000
        /*0064*/ 	.byte	0x00, 0xf5, 0x21, 0x00


	//----- nvinfo : EIATTR_SPARSE_MMA_MASK
	.align		4
.L_45:
        /*0068*/ 	.byte	0x03, 0x50
        /*006a*/ 	.short	0x0000


	//----- nvinfo : EIATTR_MAXREG_COUNT
	.align		4
        /*006c*/ 	.byte	0x03, 0x1b
        /*006e*/ 	.short	0x00ff


	//----- nvinfo : EIATTR_MERCURY_ISA_VERSION
	.align		4
        /*0070*/ 	.byte	0x03, 0x5f
        /*0072*/ 	.short	0x0101


	//----- nvinfo : EIATTR_VRC_CTA_INIT_COUNT
	.align		4
        /*0074*/ 	.byte	0x02, 0x4a
	.zero		1
	.zero		1


	//----- nvinfo : EIATTR_EXIT_INSTR_OFFSETS
	.align		4
        /*0078*/ 	.byte	0x04, 0x1c
        /*007a*/ 	.short	(.L_47 - .L_46)


	//   ....[0]....
.L_46:
        /*007c*/ 	.word	0x000000c0


	//   ....[1]....
        /*0080*/ 	.word	0x000008e0


	//----- nvinfo : EIATTR_CBANK_PARAM_SIZE
	.align		4
.L_47:
        /*0084*/ 	.byte	0x03, 0x19
        /*0086*/ 	.short	0x0024


	//----- nvinfo : EIATTR_PARAM_CBANK
	.align		4
        /*0088*/ 	.byte	0x04, 0x0a
        /*008a*/ 	.short	(.L_49 - .L_48)
	.align		4
.L_48:
        /*008c*/ 	.word	index@(.nv.constant0._ZN5flash4cuda13matmul_kernelEPKfS2_Pfiii)
        /*0090*/ 	.short	0x0380
        /*0092*/ 	.short	0x0024


	//----- nvinfo : EIATTR_SW_WAR
	.align		4
.L_49:
        /*0094*/ 	.byte	0x04, 0x36
        /*0096*/ 	.short	(.L_51 - .L_50)
.L_50:
        /*0098*/ 	.word	0x00000008
.L_51:


//--------------------- .nv.callgraph             --------------------------
	.section	.nv.callgraph,"",@"SHT_CUDA_CALLGRAPH"
	.align	4
	.sectionentsize	8
	.align		4
        /*0000*/ 	.word	0x00000000
	.align		4
        /*0004*/ 	.word	0xffffffff
	.align		4
        /*0008*/ 	.word	0x00000000
	.align		4
        /*000c*/ 	.word	0xfffffffe
	.align		4
        /*0010*/ 	.word	0x00000000
	.align		4
        /*0014*/ 	.word	0xfffffffd
	.align		4
        /*0018*/ 	.word	0x00000000
	.align		4
        /*001c*/ 	.word	0xfffffffc


//--------------------- .text._ZN5flash4cuda20matmul_shared_kernelEPKfS2_Pfiii --------------------------
	.section	.text._ZN5flash4cuda20matmul_shared_kernelEPKfS2_Pfiii,"ax",@progbits
	.align	128
        .global         _ZN5flash4cuda20matmul_shared_kernelEPKfS2_Pfiii
        .type           _ZN5flash4cuda20matmul_shared_kernelEPKfS2_Pfiii,@function
        .size           _ZN5flash4cuda20matmul_shared_kernelEPKfS2_Pfiii,(.L_x_8 - _ZN5flash4cuda20matmul_shared_kernelEPKfS2_Pfiii)
        .other          _ZN5flash4cuda20matmul_shared_kernelEPKfS2_Pfiii,@"STO_CUDA_ENTRY STV_DEFAULT"
_ZN5flash4cuda20matmul_shared_kernelEPKfS2_Pfiii:
.text._ZN5flash4cuda20matmul_shared_kernelEPKfS2_Pfiii:
[----:B------:R-:W-:Y:S01]  /*0000*/  LDC R1, c[0x0][0x37c] ;  /* 0x0000df00ff017b82 */ /* 0x000fe20000000800 */
[----:B------:R-:W0:Y:S01]  /*0010*/  S2R R0, SR_CTAID.Y ;  /* 0x0000000000007919 */ /* 0x000e220000002600 */
[----:B------:R-:W1:Y:S01]  /*0020*/  LDCU UR10, c[0x0][0x3a0] ;  /* 0x00007400ff0a77ac */ /* 0x000e620008000800 */
[----:B------:R-:W-:Y:S01]  /*0030*/  HFMA2 R23, -RZ, RZ, 0, 0 ;  /* 0x00000000ff177431 */ /* 0x000fe200000001ff */
[----:B------:R-:W0:Y:S01]  /*0040*/  S2R R12, SR_TID.Y ;  /* 0x00000000000c7919 */ /* 0x000e220000002200 */
[----:B------:R-:W2:Y:S01]  /*0050*/  LDCU.64 UR8, c[0x0][0x358] ;  /* 0x00006b00ff0877ac */ /* 0x000ea20008000a00 */
[----:B------:R-:W3:Y:S01]  /*0060*/  S2R R5, SR_CTAID.X ;  /* 0x0000000000057919 */ /* 0x000ee20000002500 */
[----:B------:R-:W3:Y:S01]  /*0070*/  S2R R21, SR_TID.X ;  /* 0x0000000000157919 */ /* 0x000ee20000002100 */
[----:B-1----:R-:W-:Y:S01]  /*0080*/  UISETP.GE.AND UP0, UPT, UR10, 0x1, UPT ;  /* 0x000000010a00788c */ /* 0x002fe2000bf06270 */
[----:B0-----:R-:W-:Y:S02]  /*0090*/  LEA R0, R0, R12, 0x4 ;  /* 0x0000000c00007211 */ /* 0x001fe400078e20ff */
[----:B---3--:R-:W-:-:S06]  /*00a0*/  LEA R15, R5, R21, 0x4 ;  /* 0x00000015050f7211 */ /* 0x008fcc00078e20ff */
[----:B--2---:R-:W-:Y:S05]  /*00b0*/  BRA.U !UP0, `(.L_x_0) ;  /* 0x00000005083c7547 */ /* 0x004fea000b800000 */
[----:B------:R-:W0:Y:S01]  /*00c0*/  S2UR UR7, SR_CgaCtaId ;  /* 0x00000000000779c3 */ /* 0x000e220000008800 */
[----:B------:R-:W1:Y:S01]  /*00d0*/  LDCU UR11, c[0x0][0x39c] ;  /* 0x00007380ff0b77ac */ /* 0x000e620008000800 */
[----:B------:R-:W-:Y:S01]  /*00e0*/  MOV R23, RZ ;  /* 0x000000ff00177202 */ /* 0x000fe20000000f00 */
[----:B------:R-:W-:Y:S01]  /*00f0*/  IMAD R13, R0, UR10, R21 ;  /* 0x0000000a000d7c24 */ /* 0x000fe2000f8e0215 */
[----:B------:R-:W-:Y:S01]  /*0100*/  UMOV UR5, 0x400 ;  /* 0x0000040000057882 */ /* 0x000fe20000000000 */
[----:B------:R-:W-:-:S03]  /*0110*/  UIADD3 UR4, UPT, UPT, UR10, 0xf, URZ ;  /* 0x0000000f0a047890 */ /* 0x000fc6000fffe0ff */
[----:B------:R-:W2:Y:S01]  /*0120*/  LDC R16, c[0x0][0x39c] ;  /* 0x0000e700ff107b82 */ /* 0x000ea20000000800 */
[----:B------:R-:W-:Y:S02]  /*0130*/  UIADD3 UR6, UPT, UPT, UR5, 0x400, URZ ;  /* 0x0000040005067890 */ /* 0x000fe4000fffe0ff */
[----:B------:R-:W-:Y:S01]  /*0140*/  USHF.R.U32.HI UR4, URZ, 0x4, UR4 ;  /* 0x00000004ff047899 */ /* 0x000fe20008011604 */
[----:B------:R-:W3:Y:S04]  /*0150*/  LDCU UR13, c[0x0][0x3a0] ;  /* 0x00007400ff0d77ac */ /* 0x000ee80008000800 */
[----:B------:R-:W4:Y:S01]  /*0160*/  LDC.64 R2, c[0x0][0x380] ;  /* 0x0000e000ff027b82 */ /* 0x000f220000000a00 */
[----:B------:R-:W2:Y:S01]  /*0170*/  LDCU UR12, c[0x0][0x398] ;  /* 0x00007300ff0c77ac */ /* 0x000ea20008000800 */
[----:B-1----:R-:W-:Y:S01]  /*0180*/  IMAD R14, R12, UR11, R21 ;  /* 0x0000000b0c0e7c24 */ /* 0x002fe2000f8e0215 */
[----:B------:R-:W-:-:S02]  /*0190*/  UIADD3 UR4, UPT, UPT, -UR4, URZ, URZ ;  /* 0x000000ff04047290 */ /* 0x000fc4000fffe1ff */
[----:B0-----:R-:W-:Y:S02]  /*01a0*/  ULEA UR5, UR7, UR5, 0x18 ;  /* 0x0000000507057291 */ /* 0x001fe4000f8ec0ff */
[----:B------:R-:W-:Y:S01]  /*01b0*/  LEA R14, R5, R14, 0x4 ;  /* 0x0000000e050e7211 */ /* 0x000fe200078e20ff */
[----:B------:R-:W-:-:S03]  /*01c0*/  ULEA UR6, UR7, UR6, 0x18 ;  /* 0x0000000607067291 */ /* 0x000fc6000f8ec0ff */
[----:B------:R-:W-:-:S03]  /*01d0*/  LEA R18, R12, UR5, 0x6 ;  /* 0x000000050c127c11 */ /* 0x000fc6000f8e30ff */
[C---:B------:R-:W-:Y:S02]  /*01e0*/  LEA R19, R21.reuse, UR6, 0x2 ;  /* 0x0000000615137c11 */ /* 0x040fe4000f8e10ff */
[----:B------:R-:W-:Y:S02]  /*01f0*/  LEA R20, R21, R18, 0x2 ;  /* 0x0000001215147211 */ /* 0x000fe400078e10ff */
[----:B---3--:R-:W-:-:S07]  /*0200*/  LEA R17, R12, R19, 0x6 ;  /* 0x000000130c117211 */ /* 0x008fce00078e30ff */
.L_x_1:
[----:B--2---:R-:W-:Y:S01]  /*0210*/  ISETP.GE.AND P0, PT, R15, R16, PT ;  /* 0x000000100f00720c */ /* 0x004fe20003f06270 */
[----:B------:R-:W-:Y:S01]  /*0220*/  HFMA2 R22, -RZ, RZ, 0, 0 ;  /* 0x00000000ff167431 */ /* 0x000fe200000001ff */
[----:B------:R-:W-:Y:S01]  /*0230*/  ISETP.GE.AND P1, PT, R21, UR13, PT ;  /* 0x0000000d15007c0c */ /* 0x000fe2000bf26270 */
[----:B----4-:R-:W-:Y:S01]  /*0240*/  IMAD.WIDE R4, R13, 0x4, R2 ;  /* 0x000000040d047825 */ /* 0x010fe200078e0202 */
[----:B------:R-:W-:Y:S02]  /*0250*/  ISETP.GE.OR P0, PT, R12, UR13, P0 ;  /* 0x0000000d0c007c0c */ /* 0x000fe40008706670 */
[----:B------:R-:W-:Y:S02]  /*0260*/  ISETP.GE.OR P1, PT, R0, UR12, P1 ;  /* 0x0000000c00007c0c */ /* 0x000fe40008f26670 */
[----:B------:R-:W-:-:S09]  /*0270*/  MOV R27, RZ ;  /* 0x000000ff001b7202 */ /* 0x000fd20000000f00 */
[----:B------:R-:W0:Y:S02]  /*0280*/  @!P0 LDC.64 R6, c[0x0][0x388] ;  /* 0x0000e200ff068b82 */ /* 0x000e240000000a00 */
[----:B------:R-:W2:Y:S01]  /*0290*/  @!P1 LDG.E R27, desc[UR8][R4.64] ;  /* 0x00000008041b9981 */ /* 0x000ea2000c1e1900 */
[----:B0-----:R-:W-:-:S05]  /*02a0*/  @!P0 IMAD.WIDE R6, R14, 0x4, R6 ;  /* 0x000000040e068825 */ /* 0x001fca00078e0206 */
[----:B------:R-:W3:Y:S01]  /*02b0*/  @!P0 LDG.E R22, desc[UR8][R6.64] ;  /* 0x0000000806168981 */ /* 0x000ee2000c1e1900 */
[----:B------:R-:W-:-:S04]  /*02c0*/  UIADD3 UR4, UPT, UPT, UR4, 0x1, URZ ;  /* 0x0000000104047890 */ /* 0x000fc8000fffe0ff */
[----:B------:R-:W-:Y:S01]  /*02d0*/  UISETP.NE.AND UP0, UPT, UR4, URZ, UPT ;  /* 0x000000ff0400728c */ /* 0x000fe2000bf05270 */
[----:B------:R-:W-:Y:S02]  /*02e0*/  IADD3 R13, PT, PT, R13, 0x10, RZ ;  /* 0x000000100d0d7810 */ /* 0x000fe40007ffe0ff */
[----:B------:R-:W-:Y:S02]  /*02f0*/  IADD3 R21, PT, PT, R21, 0x10, RZ ;  /* 0x0000001015157810 */ /* 0x000fe40007ffe0ff */
[----:B------:R-:W-:Y:S02]  /*0300*/  IADD3 R12, PT, PT, R12, 0x10, RZ ;  /* 0x000000100c0c7810 */ /* 0x000fe40007ffe0ff */
[----:B------:R-:W-:Y:S01]  /*0310*/  LEA R14, R16, R14, 0x4 ;  /* 0x0000000e100e7211 */ /* 0x000fe200078e20ff */
[----:B--2---:R-:W-:Y:S04]  /*0320*/  STS [R20], R27 ;  /* 0x0000001b14007388 */ /* 0x004fe80000000800 */
[----:B---3--:R-:W-:Y:S01]  /*0330*/  STS [R17], R22 ;  /* 0x0000001611007388 */ /* 0x008fe20000000800 */
[----:B------:R-:W-:Y:S06]  /*0340*/  BAR.SYNC.DEFER_BLOCKING 0x0 ;  /* 0x0000000000007b1d */ /* 0x000fec0000010000 */
[----:B------:R-:W-:Y:S04]  /*0350*/  LDS R26, [R19] ;  /* 0x00000000131a7984 */ /* 0x000fe80000000800 */
[----:B------:R-:W0:Y:S04]  /*0360*/  LDS.128 R8, [R18] ;  /* 0x0000000012087984 */ /* 0x000e280000000c00 */
[----:B------:R-:W1:Y:S04]  /*0370*/  LDS R29, [R19+0x40] ;  /* 0x00004000131d7984 */ /* 0x000e680000000800 */
[----:B------:R-:W2:Y:S04]  /*0380*/  LDS R25, [R19+0x80] ;  /* 0x0000800013197984 */ /* 0x000ea80000000800 */
[----:B------:R-:W3:Y:S04]  /*0390*/  LDS R24, [R19+0xc0] ;  /* 0x0000c00013187984 */ /* 0x000ee80000000800 */
[----:B------:R-:W-:Y:S04]  /*03a0*/  LDS.128 R4, [R18+0x10] ;  /* 0x0000100012047984 */ /* 0x000fe80000000c00 */
[----:B------:R-:W-:Y:S04]  /*03b0*/  LDS R22, [R19+0x140] ;  /* 0x0001400013167984 */ /* 0x000fe80000000800 */
[----:B------:R-:W-:Y:S01]  /*03c0*/  LDS R27, [R19+0x200] ;  /* 0x00020000131b7984 */ /* 0x000fe20000000800 */
[----:B0-----:R-:W-:-:S03]  /*03d0*/  FFMA R8, R8, R26, R23 ;  /* 0x0000001a08087223 */ /* 0x001fc60000000017 */
[----:B------:R-:W0:Y:S01]  /*03e0*/  LDS R23, [R19+0x100] ;  /* 0x0001000013177984 */ /* 0x000e220000000800 */
[----:B-1----:R-:W-:-:S03]  /*03f0*/  FFMA R8, R29, R9, R8 ;  /* 0x000000091d087223 */ /* 0x002fc60000000008 */
[----:B------:R-:W-:Y:S01]  /*0400*/  LDS R26, [R19+0x1c0] ;  /* 0x0001c000131a7984 */ /* 0x000fe20000000800 */
[----:B--2---:R-:W-:-:S03]  /*0410*/  FFMA R9, R25, R10, R8 ;  /* 0x0000000a19097223 */ /* 0x004fc60000000008 */
[----:B------:R-:W1:Y:S01]  /*0420*/  LDS R25, [R19+0x180] ;  /* 0x0001800013197984 */ /* 0x000e620000000800 */
[----:B---3--:R-:W-:-:S03]  /*0430*/  FFMA R9, R24, R11, R9 ;  /* 0x0000000b18097223 */ /* 0x008fc60000000009 */
[----:B------:R-:W-:Y:S01]  /*0440*/  LDS R24, [R19+0x240] ;  /* 0x0002400013187984 */ /* 0x000fe20000000800 */
[----:B0-----:R-:W-:-:S03]  /*0450*/  FFMA R23, R4, R23, R9 ;  /* 0x0000001704177223 */ /* 0x001fc60000000009 */
[----:B------:R-:W0:Y:S01]  /*0460*/  LDS.128 R8, [R18+0x20] ;  /* 0x0000200012087984 */ /* 0x000e220000000c00 */
[----:B------:R-:W-:-:S03]  /*0470*/  FFMA R22, R22, R5, R23 ;  /* 0x0000000516167223 */ /* 0x000fc60000000017 */
[----:B------:R-:W2:Y:S01]  /*0480*/  LDS R23, [R19+0x280] ;  /* 0x0002800013177984 */ /* 0x000ea20000000800 */
[----:B-1----:R-:W-:-:S03]  /*0490*/  FFMA R25, R25, R6, R22 ;  /* 0x0000000619197223 */ /* 0x002fc60000000016 */
[----:B------:R-:W1:Y:S01]  /*04a0*/  LDS R22, [R19+0x2c0] ;  /* 0x0002c00013167984 */ /* 0x000e620000000800 */
[----:B------:R-:W-:-:S03]  /*04b0*/  FFMA R7, R26, R7, R25 ;  /* 0x000000071a077223 */ /* 0x000fc60000000019 */
[----:B------:R-:W-:Y:S01]  /*04c0*/  LDS R25, [R19+0x300] ;  /* 0x0003000013197984 */ /* 0x000fe20000000800 */
[----:B0-----:R-:W-:-:S03]  /*04d0*/  FFMA R27, R8, R27, R7 ;  /* 0x0000001b081b7223 */ /* 0x001fc60000000007 */
[----:B------:R-:W0:Y:S01]  /*04e0*/  LDS.128 R4, [R18+0x30] ;  /* 0x0000300012047984 */ /* 0x000e220000000c00 */
[----:B------:R-:W-:-:S03]  /*04f0*/  FFMA R24, R24, R9, R27 ;  /* 0x0000000918187223 */ /* 0x000fc6000000001b */
[----:B------:R-:W3:Y:S04]  /*0500*/  LDS R27, [R19+0x340] ;  /* 0x00034000131b7984 */ /* 0x000ee80000000800 */
[----:B------:R-:W4:Y:S04]  /*0510*/  LDS R9, [R19+0x380] ;  /* 0x0003800013097984 */ /* 0x000f280000000800 */
[----:B------:R-:W5:Y:S01]  /*0520*/  LDS R8, [R19+0x3c0] ;  /* 0x0003c00013087984 */ /* 0x000f620000000800 */
[----:B--2---:R-:W-:-:S04]  /*0530*/  FFMA R23, R23, R10, R24 ;  /* 0x0000000a17177223 */ /* 0x004fc80000000018 */
[----:B-1----:R-:W-:-:S04]  /*0540*/  FFMA R11, R22, R11, R23 ;  /* 0x0000000b160b7223 */ /* 0x002fc80000000017 */
[----:B0-----:R-:W-:-:S04]  /*0550*/  FFMA R4, R4, R25, R11 ;  /* 0x0000001904047223 */ /* 0x001fc8000000000b */
[----:B---3--:R-:W-:-:S04]  /*0560*/  FFMA R4, R27, R5, R4 ;  /* 0x000000051b047223 */ /* 0x008fc80000000004 */
[----:B----4-:R-:W-:-:S04]  /*0570*/  FFMA R9, R9, R6, R4 ;  /* 0x0000000609097223 */ /* 0x010fc80000000004 */
[----:B-----5:R-:W-:Y:S01]  /*0580*/  FFMA R23, R8, R7, R9 ;  /* 0x0000000708177223 */ /* 0x020fe20000000009 */
[----:B------:R-:W-:Y:S06]  /*0590*/  BAR.SYNC.DEFER_BLOCKING 0x0 ;  /* 0x0000000000007b1d */ /* 0x000fec0000010000 */
[----:B------:R-:W-:Y:S05]  /*05a0*/  BRA.U UP0, `(.L_x_1) ;  /* 0xfffffffd00187547 */ /* 0x000fea000b83ffff */
.L_x_0:
[----:B------:R-:W0:Y:S02]  /*05b0*/  LDCU.64 UR4, c[0x0][0x398] ;  /* 0x00007300ff0477ac */ /* 0x000e240008000a00 */
[----:B0-----:R-:W-:-:S04]  /*05c0*/  ISETP.GE.AND P0, PT, R15, UR5, PT ;  /* 0x000000050f007c0c */ /* 0x001fc8000bf06270 */
[----:B------:R-:W-:-:S13]  /*05d0*/  ISETP.GE.OR P0, PT, R0, UR4, P0 ;  /* 0x0000000400007c0c */ /* 0x000fda0008706670 */
[----:B------:R-:W-:Y:S05]  /*05e0*/  @P0 EXIT ;  /* 0x000000000000094d */ /* 0x000fea0003800000 */
[----:B------:R-:W0:Y:S01]  /*05f0*/  LDC.64 R2, c[0x0][0x390] ;  /* 0x0000e400ff027b82 */ /* 0x000e220000000a00 */
[----:B------:R-:W-:-:S04]  /*0600*/  IMAD R15, R0, UR5, R15 ;  /* 0x00000005000f7c24 */ /* 0x000fc8000f8e020f */
[----:B0-----:R-:W-:-:S05]  /*0610*/  IMAD.WIDE.U32 R2, R15, 0x4, R2 ;  /* 0x000000040f027825 */ /* 0x001fca00078e0002 */
[----:B------:R-:W-:Y:S01]  /*0620*/  STG.E desc[UR8][R2.64], R23 ;  /* 0x0000001702007986 */ /* 0x000fe2000c101908 */
[----:B------:R-:W-:Y:S05]  /*0630*/  EXIT ;  /* 0x000000000000794d */ /* 0x000fea0003800000 */
.L_x_2:
[----:B------:R-:W-:-:S00]  /*0640*/  BRA `(.L_x_2) ;  /* 0xfffffffc00fc7947 */ /* 0x000fc0000383ffff */
[----:B------:R-:W-:-:S00]  /*0650*/  NOP ;  /* 0x0000000000007918 */ /* 0x000fc00000000000 */
        /* <DEDUP_REMOVED lines=10> */
.L_x_8:


//--------------------- .text._ZN5flash4cuda13matmul_kernelEPKfS2_Pfiii --------------------------
	.section	.text._ZN5flash4cuda13matmul_kernelEPKfS2_Pfiii,"ax",@progbits
	.align	128
        .global         _ZN5flash4cuda13matmul_kernelEPKfS2_Pfiii
        .type           _ZN5flash4cuda13matmul_kernelEPKfS2_Pfiii,@function
        .size           _ZN5flash4cuda13matmul_kernelEPKfS2_Pfiii,(.L_x_9 - _ZN5flash4cuda13matmul_kernelEPKfS2_Pfiii)
        .other          _ZN5flash4cuda13matmul_kernelEPKfS2_Pfiii,@"STO_CUDA_ENTRY STV_DEFAULT"
_ZN5flash4cuda13matmul_kernelEPKfS2_Pfiii:
.text._ZN5flash4cuda13matmul_kernelEPKfS2_Pfiii:
[----:B------:R-:W-:Y:S01]  /*0000*/  LDC R1, c[0x0][0x37c] ;  /* 0x0000df00ff017b82 */ /* 0x000fe20000000800 */
[----:B------:R-:W0:Y:S07]  /*0010*/  S2R R5, SR_TID.X ;  /* 0x0000000000057919 */ /* 0x000e2e0000002100 */
[----:B------:R-:W1:Y:S01]  /*0020*/  LDC R19, c[0x0][0x364] ;  /* 0x0000d900ff137b82 */ /* 0x000e620000000800 */
[----:B------:R-:W1:Y:S07]  /*0030*/  S2R R4, SR_TID.Y ;  /* 0x0000000000047919 */ /* 0x000e6e0000002200 */
[----:B------:R-:W0:Y:S08]  /*0040*/  S2UR UR5, SR_CTAID.X ;  /* 0x00000000000579c3 */ /* 0x000e300000002500 */
[----:B------:R-:W0:Y:S08]  /*0050*/  LDC R0, c[0x0][0x360] ;  /* 0x0000d800ff007b82 */ /* 0x000e300000000800 */
[----:B------:R-:W1:Y:S08]  /*0060*/  S2UR UR4, SR_CTAID.Y ;  /* 0x00000000000479c3 */ /* 0x000e700000002600 */
[----:B------:R-:W2:Y:S01]  /*0070*/  LDC.64 R2, c[0x0][0x398] ;  /* 0x0000e600ff027b82 */ /* 0x000ea20000000a00 */
[----:B0-----:R-:W-:-:S02]  /*0080*/  IMAD R0, R0, UR5, R5 ;  /* 0x0000000500007c24 */ /* 0x001fc4000f8e0205 */
[----:B-1----:R-:W-:-:S03]  /*0090*/  IMAD R19, R19, UR4, R4 ;  /* 0x0000000413137c24 */ /* 0x002fc6000f8e0204 */
[----:B--2---:R-:W-:-:S04]  /*00a0*/  ISETP.GE.AND P0, PT, R0, R3, PT ;  /* 0x000000030000720c */ /* 0x004fc80003f06270 */
[----:B------:R-:W-:-:S13]  /*00b0*/  ISETP.GE.OR P0, PT, R19, R2, P0 ;  /* 0x000000021300720c */ /* 0x000fda0000706670 */
[----:B------:R-:W-:Y:S05]  /*00c0*/  @P0 EXIT ;  /* 0x000000000000094d */ /* 0x000fea0003800000 */
[----:B------:R-:W0:Y:S01]  /*00d0*/  LDC R2, c[0x0][0x3a0] ;  /* 0x0000e800ff027b82 */ /* 0x000e220000000800 */
[----:B------:R-:W1:Y:S01]  /*00e0*/  LDCU.64 UR4, c[0x0][0x358] ;  /* 0x00006b00ff0477ac */ /* 0x000e620008000a00 */
[----:B------:R-:W-:Y:S01]  /*00f0*/  HFMA2 R24, -RZ, RZ, 0, 0 ;  /* 0x00000000ff187431 */ /* 0x000fe200000001ff */
[----:B0-----:R-:W-:-:S13]  /*0100*/  ISETP.GE.AND P0, PT, R2, 0x1, PT ;  /* 0x000000010200780c */ /* 0x001fda0003f06270 */
[----:B-1----:R-:W-:Y:S05]  /*0110*/  @!P0 BRA `(.L_x_3) ;  /* 0x0000000400e08947 */ /* 0x002fea0003800000 */
[C---:B------:R-:W-:Y:S01]  /*0120*/  ISETP.GE.U32.AND P1, PT, R2.reuse, 0x8, PT ;  /* 0x000000080200780c */ /* 0x040fe20003f26070 */
[----:B------:R-:W-:Y:S01]  /*0130*/  IMAD R20, R19, R2, RZ ;  /* 0x0000000213147224 */ /* 0x000fe200078e02ff */
[----:B------:R-:W-:Y:S02]  /*0140*/  LOP3.LUT R27, R2, 0x7, RZ, 0xc0, !PT ;  /* 0x00000007021b7812 */ /* 0x000fe400078ec0ff */
[----:B------:R-:W-:Y:S02]  /*0150*/  MOV R24, RZ ;  /* 0x000000ff00187202 */ /* 0x000fe40000000f00 */
[----:B------:R-:W-:Y:S02]  /*0160*/  ISETP.NE.AND P0, PT, R27, RZ, PT ;  /* 0x000000ff1b00720c */ /* 0x000fe40003f05270 */
[----:B------:R-:W-:-:S05]  /*0170*/  MOV R21, RZ ;  /* 0x000000ff00157202 */ /* 0x000fca0000000f00 */
[----:B------:R-:W-:Y:S06]  /*0180*/  @!P1 BRA `(.L_x_4) ;  /* 0x0000000000c49947 */ /* 0x000fec0003800000 */
[----:B------:R-:W0:Y:S01]  /*0190*/  LDC.64 R4, c[0x0][0x380] ;  /* 0x0000e000ff047b82 */ /* 0x000e220000000a00 */
[----:B------:R-:W-:Y:S02]  /*01a0*/  LOP3.LUT R21, R2, 0x7ffffff8, RZ, 0xc0, !PT ;  /* 0x7ffffff802157812 */ /* 0x000fe400078ec0ff */
[----:B------:R-:W-:Y:S02]  /*01b0*/  MOV R24, RZ ;  /* 0x000000ff00187202 */ /* 0x000fe40000000f00 */
[----:B------:R-:W-:Y:S02]  /*01c0*/  MOV R18, R0 ;  /* 0x0000000000127202 */ /* 0x000fe40000000f00 */
[----:B------:R-:W-:Y:S01]  /*01d0*/  IADD3 R22, PT, PT, -R21, RZ, RZ ;  /* 0x000000ff15167210 */ /* 0x000fe20007ffe1ff */
[----:B0-----:R-:W-:-:S03]  /*01e0*/  IMAD.WIDE.U32 R4, R20, 0x4, R4 ;  /* 0x0000000414047825 */ /* 0x001fc600078e0004 */
[----:B------:R-:W-:-:S04]  /*01f0*/  IADD3 R6, P1, PT, R4, 0x10, RZ ;  /* 0x0000001004067810 */ /* 0x000fc80007f3e0ff */
[----:B------:R-:W-:-:S09]  /*0200*/  IADD3.X R7, PT, PT, RZ, R5, RZ, P1, !PT ;  /* 0x00000005ff077210 */ /* 0x000fd20000ffe4ff */
.L_x_5:
[----:B------:R-:W0:Y:S01]  /*0210*/  LDC.64 R16, c[0x0][0x388] ;  /* 0x0000e200ff107b82 */ /* 0x000e220000000a00 */
[----:B------:R-:W-:Y:S02]  /*0220*/  MOV R4, R6 ;  /* 0x0000000600047202 */ /* 0x000fe40000000f00 */
[----:B------:R-:W-:-:S05]  /*0230*/  MOV R5, R7 ;  /* 0x0000000700057202 */ /* 0x000fca0000000f00 */
[----:B------:R-:W2:Y:S04]  /*0240*/  LDG.E R25, desc[UR4][R4.64+-0x10] ;  /* 0xfffff00404197981 */ /* 0x000ea8000c1e1900 */
[----:B------:R-:W3:Y:S04]  /*0250*/  LDG.E R23, desc[UR4][R4.64+-0xc] ;  /* 0xfffff40404177981 */ /* 0x000ee8000c1e1900 */
[----:B------:R-:W4:Y:S04]  /*0260*/  LDG.E R29, desc[UR4][R4.64+-0x8] ;  /* 0xfffff804041d7981 */ /* 0x000f28000c1e1900 */
[----:B------:R-:W5:Y:S01]  /*0270*/  LDG.E R28, desc[UR4][R4.64+-0x4] ;  /* 0xfffffc04041c7981 */ /* 0x000f62000c1e1900 */
[----:B0-----:R-:W-:-:S05]  /*0280*/  IMAD.WIDE R16, R18, 0x4, R16 ;  /* 0x0000000412107825 */ /* 0x001fca00078e0210 */
[----:B------:R0:W2:Y:S01]  /*0290*/  LDG.E R26, desc[UR4][R16.64] ;  /* 0x00000004101a7981 */ /* 0x0000a2000c1e1900 */
[----:B------:R-:W-:-:S04]  /*02a0*/  IMAD.WIDE R14, R3, 0x4, R16 ;  /* 0x00000004030e7825 */ /* 0x000fc800078e0210 */
[C---:B------:R-:W-:Y:S02]  /*02b0*/  IMAD.WIDE R6, R3.reuse, 0x4, R14 ;  /* 0x0000000403067825 */ /* 0x040fe400078e020e */
[----:B------:R-:W3:Y:S02]  /*02c0*/  LDG.E R14, desc[UR4][R14.64] ;  /* 0x000000040e0e7981 */ /* 0x000ee4000c1e1900 */
[C---:B------:R-:W-:Y:S02]  /*02d0*/  IMAD.WIDE R10, R3.reuse, 0x4, R6 ;  /* 0x00000004030a7825 */ /* 0x040fe400078e0206 */
[----:B------:R-:W4:Y:S02]  /*02e0*/  LDG.E R6, desc[UR4][R6.64] ;  /* 0x0000000406067981 */ /* 0x000f24000c1e1900 */
[C---:B------:R-:W-:Y:S02]  /*02f0*/  IMAD.WIDE R8, R3.reuse, 0x4, R10 ;  /* 0x0000000403087825 */ /* 0x040fe400078e020a */
[----:B------:R-:W5:Y:S02]  /*0300*/  LDG.E R10, desc[UR4][R10.64] ;  /* 0x000000040a0a7981 */ /* 0x000f64000c1e1900 */
[----:B------:R-:W-:-:S02]  /*0310*/  IMAD.WIDE R12, R3, 0x4, R8 ;  /* 0x00000004030c7825 */ /* 0x000fc400078e0208 */
[----:B------:R-:W5:Y:S04]  /*0320*/  LDG.E R7, desc[UR4][R4.64] ;  /* 0x0000000404077981 */ /* 0x000f68000c1e1900 */
[----:B------:R-:W5:Y:S01]  /*0330*/  LDG.E R8, desc[UR4][R8.64] ;  /* 0x0000000408087981 */ /* 0x000f62000c1e1900 */
[----:B0-----:R-:W-:-:S03]  /*0340*/  IMAD.WIDE R16, R3, 0x4, R12 ;  /* 0x0000000403107825 */ /* 0x001fc600078e020c */
[----:B------:R-:W5:Y:S04]  /*0350*/  LDG.E R12, desc[UR4][R12.64] ;  /* 0x000000040c0c7981 */ /* 0x000f68000c1e1900 */
[----:B------:R-:W5:Y:S04]  /*0360*/  LDG.E R15, desc[UR4][R16.64] ;  /* 0x00000004100f7981 */ /* 0x000f68000c1e1900 */
[----:B------:R-:W5:Y:S04]  /*0370*/  LDG.E R9, desc[UR4][R4.64+0x4] ;  /* 0x0000040404097981 */ /* 0x000f68000c1e1900 */
[----:B------:R-:W5:Y:S01]  /*0380*/  LDG.E R11, desc[UR4][R4.64+0xc] ;  /* 0x00000c04040b7981 */ /* 0x000f62000c1e1900 */
[----:B--2---:R-:W-:Y:S01]  /*0390*/  FFMA R26, R25, R26, R24 ;  /* 0x0000001a191a7223 */ /* 0x004fe20000000018 */
[----:B------:R-:W-:-:S02]  /*03a0*/  IMAD.WIDE R24, R3, 0x4, R16 ;  /* 0x0000000403187825 */ /* 0x000fc400078e0210 */
[----:B------:R-:W2:Y:S04]  /*03b0*/  LDG.E R16, desc[UR4][R4.64+0x8] ;  /* 0x0000080404107981 */ /* 0x000ea8000c1e1900 */
[----:B------:R-:W2:Y:S01]  /*03c0*/  LDG.E R24, desc[UR4][R24.64] ;  /* 0x0000000418187981 */ /* 0x000ea2000c1e1900 */
[----:B---3--:R-:W-:Y:S01]  /*03d0*/  FFMA R14, R23, R14, R26 ;  /* 0x0000000e170e7223 */ /* 0x008fe2000000001a */
[----:B------:R-:W-:-:S03]  /*03e0*/  IADD3 R22, PT, PT, R22, 0x8, RZ ;  /* 0x0000000816167810 */ /* 0x000fc60007ffe0ff */
[----:B----4-:R-:W-:Y:S01]  /*03f0*/  FFMA R29, R29, R6, R14 ;  /* 0x000000061d1d7223 */ /* 0x010fe2000000000e */
[----:B------:R-:W-:-:S03]  /*0400*/  ISETP.NE.AND P1, PT, R22, RZ, PT ;  /* 0x000000ff1600720c */ /* 0x000fc60003f25270 */
[----:B-----5:R-:W-:Y:S01]  /*0410*/  FFMA R10, R28, R10, R29 ;  /* 0x0000000a1c0a7223 */ /* 0x020fe2000000001d */
[----:B------:R-:W-:-:S03]  /*0420*/  IADD3 R6, P2, PT, R4, 0x20, RZ ;  /* 0x0000002004067810 */ /* 0x000fc60007f5e0ff */
[----:B------:R-:W-:Y:S01]  /*0430*/  FFMA R8, R7, R8, R10 ;  /* 0x0000000807087223 */ /* 0x000fe2000000000a */
[----:B------:R-:W-:Y:S02]  /*0440*/  IADD3.X R7, PT, PT, RZ, R5, RZ, P2, !PT ;  /* 0x00000005ff077210 */ /* 0x000fe400017fe4ff */
[----:B------:R-:W-:Y:S01]  /*0450*/  LEA R18, R3, R18, 0x3 ;  /* 0x0000001203127211 */ /* 0x000fe200078e18ff */
[----:B------:R-:W-:-:S04]  /*0460*/  FFMA R9, R9, R12, R8 ;  /* 0x0000000c09097223 */ /* 0x000fc80000000008 */
[----:B--2---:R-:W-:-:S04]  /*0470*/  FFMA R16, R16, R15, R9 ;  /* 0x0000000f10107223 */ /* 0x004fc80000000009 */
[----:B------:R-:W-:Y:S01]  /*0480*/  FFMA R24, R11, R24, R16 ;  /* 0x000000180b187223 */ /* 0x000fe20000000010 */
[----:B------:R-:W-:Y:S06]  /*0490*/  @P1 BRA `(.L_x_5) ;  /* 0xfffffffc005c1947 */ /* 0x000fec000383ffff */
.L_x_4:
[----:B------:R-:W-:Y:S05]  /*04a0*/  @!P0 BRA `(.L_x_3) ;  /* 0x0000000000fc8947 */ /* 0x000fea0003800000 */
[----:B------:R-:W-:Y:S02]  /*04b0*/  ISETP.GE.U32.AND P1, PT, R27, 0x4, PT ;  /* 0x000000041b00780c */ /* 0x000fe40003f26070 */
[----:B------:R-:W-:-:S04]  /*04c0*/  LOP3.LUT R16, R2, 0x3, RZ, 0xc0, !PT ;  /* 0x0000000302107812 */ /* 0x000fc800078ec0ff */
[----:B------:R-:W-:-:S07]  /*04d0*/  ISETP.NE.AND P0, PT, R16, RZ, PT ;  /* 0x000000ff1000720c */ /* 0x000fce0003f05270 */
[----:B------:R-:W-:Y:S06]  /*04e0*/  @!P1 BRA `(.L_x_6) ;  /* 0x00000000006c9947 */ /* 0x000fec0003800000 */
[----:B------:R-:W0:Y:S01]  /*04f0*/  LDC.64 R6, c[0x0][0x388] ;  /* 0x0000e200ff067b82 */ /* 0x000e220000000a00 */
[----:B------:R-:W1:Y:S01]  /*0500*/  LDCU.64 UR6, c[0x0][0x380] ;  /* 0x00007000ff0677ac */ /* 0x000e620008000a00 */
[----:B------:R-:W-:Y:S01]  /*0510*/  IMAD R9, R21, R3, R0 ;  /* 0x0000000315097224 */ /* 0x000fe200078e0200 */
[CC--:B------:R-:W-:Y:S02]  /*0520*/  IADD3 R5, PT, PT, R20.reuse, R21.reuse, RZ ;  /* 0x0000001514057210 */ /* 0x0c0fe40007ffe0ff */
[----:B------:R-:W-:-:S03]  /*0530*/  IADD3 R10, P1, PT, R20, R21, RZ ;  /* 0x00000015140a7210 */ /* 0x000fc60007f3e0ff */
[----:B------:R-:W2:Y:S01]  /*0540*/  LDC.64 R14, c[0x0][0x380] ;  /* 0x0000e000ff0e7b82 */ /* 0x000ea20000000a00 */
[----:B0-----:R-:W-:-:S04]  /*0550*/  IMAD.WIDE R6, R9, 0x4, R6 ;  /* 0x0000000409067825 */ /* 0x001fc800078e0206 */
[----:B------:R-:W-:Y:S02]  /*0560*/  IMAD.WIDE R8, R3, 0x4, R6 ;  /* 0x0000000403087825 */ /* 0x000fe400078e0206 */
[----:B------:R-:W3:Y:S02]  /*0570*/  LDG.E R6, desc[UR4][R6.64] ;  /* 0x0000000406067981 */ /* 0x000ee4000c1e1900 */
[----:B--2---:R-:W-:Y:S01]  /*0580*/  IMAD.WIDE.U32 R14, R5, 0x4, R14 ;  /* 0x00000004050e7825 */ /* 0x004fe200078e000e */
[----:B------:R-:W-:Y:S02]  /*0590*/  IADD3.X R5, PT, PT, RZ, RZ, RZ, P1, !PT ;  /* 0x000000ffff057210 */ /* 0x000fe40000ffe4ff */
[----:B-1----:R-:W-:-:S03]  /*05a0*/  LEA R4, P1, R10, UR6, 0x2 ;  /* 0x000000060a047c11 */ /* 0x002fc6000f8210ff */
[----:B------:R-:W3:Y:S01]  /*05b0*/  LDG.E R15, desc[UR4][R14.64] ;  /* 0x000000040e0f7981 */ /* 0x000ee2000c1e1900 */
[----:B------:R-:W-:Y:S01]  /*05c0*/  LEA.HI.X R5, R10, UR7, R5, 0x2, P1 ;  /* 0x000000070a057c11 */ /* 0x000fe200088f1405 */
[C---:B------:R-:W-:Y:S02]  /*05d0*/  IMAD.WIDE R10, R3.reuse, 0x4, R8 ;  /* 0x00000004030a7825 */ /* 0x040fe400078e0208 */
[----:B------:R-:W2:Y:S04]  /*05e0*/  LDG.E R8, desc[UR4][R8.64] ;  /* 0x0000000408087981 */ /* 0x000ea8000c1e1900 */
[----:B------:R-:W2:Y:S01]  /*05f0*/  LDG.E R17, desc[UR4][R4.64+0x4] ;  /* 0x0000040404117981 */ /* 0x000ea2000c1e1900 */
[----:B------:R-:W-:-:S03]  /*0600*/  IMAD.WIDE R12, R3, 0x4, R10 ;  /* 0x00000004030c7825 */ /* 0x000fc600078e020a */
[----:B------:R-:W4:Y:S04]  /*0610*/  LDG.E R22, desc[UR4][R10.64] ;  /* 0x000000040a167981 */ /* 0x000f28000c1e1900 */
[----:B------:R-:W4:Y:S04]  /*0620*/  LDG.E R18, desc[UR4][R4.64+0x8] ;  /* 0x0000080404127981 */ /* 0x000f28000c1e1900 */
[----:B------:R-:W5:Y:S04]  /*0630*/  LDG.E R26, desc[UR4][R4.64+0xc] ;  /* 0x00000c04041a7981 */ /* 0x000f68000c1e1900 */
[----:B------:R-:W5:Y:S01]  /*0640*/  LDG.E R12, desc[UR4][R12.64] ;  /* 0x000000040c0c7981 */ /* 0x000f62000c1e1900 */
[----:B------:R-:W-:Y:S01]  /*0650*/  IADD3 R21, PT, PT, R21, 0x4, RZ ;  /* 0x0000000415157810 */ /* 0x000fe20007ffe0ff */
[----:B---3--:R-:W-:-:S04]  /*0660*/  FFMA R24, R15, R6, R24 ;  /* 0x000000060f187223 */ /* 0x008fc80000000018 */
[----:B--2---:R-:W-:-:S04]  /*0670*/  FFMA R17, R17, R8, R24 ;  /* 0x0000000811117223 */ /* 0x004fc80000000018 */
[----:B----4-:R-:W-:-:S04]  /*0680*/  FFMA R17, R18, R22, R17 ;  /* 0x0000001612117223 */ /* 0x010fc80000000011 */
[----:B-----5:R-:W-:-:S07]  /*0690*/  FFMA R24, R26, R12, R17 ;  /* 0x0000000c1a187223 */ /* 0x020fce0000000011 */
.L_x_6:
[----:B------:R-:W-:Y:S05]  /*06a0*/  @!P0 BRA `(.L_x_3) ;  /* 0x00000000007c8947 */ /* 0x000fea0003800000 */
[----:B------:R-:W-:Y:S01]  /*06b0*/  ISETP.NE.AND P1, PT, R16, 0x1, PT ;  /* 0x000000011000780c */ /* 0x000fe20003f25270 */
[----:B------:R-:W0:Y:S01]  /*06c0*/  LDC.64 R12, c[0x0][0x380] ;  /* 0x0000e000ff0c7b82 */ /* 0x000e220000000a00 */
[----:B------:R-:W-:-:S04]  /*06d0*/  LOP3.LUT R2, R2, 0x1, RZ, 0xc0, !PT ;  /* 0x0000000102027812 */ /* 0x000fc800078ec0ff */
[----:B------:R-:W-:-:S03]  /*06e0*/  ISETP.NE.U32.AND P0, PT, R2, 0x1, PT ;  /* 0x000000010200780c */ /* 0x000fc60003f05070 */
[----:B------:R-:W1:Y:S04]  /*06f0*/  LDC.64 R10, c[0x0][0x388] ;  /* 0x0000e200ff0a7b82 */ /* 0x000e680000000a00 */
[CC--:B------:R-:W-:Y:S02]  /*0700*/  @P1 IADD3 R15, PT, PT, R20.reuse, R21.reuse, RZ ;  /* 0x00000015140f1210 */ /* 0x0c0fe40007ffe0ff */
[----:B------:R-:W-:Y:S02]  /*0710*/  @P1 IADD3 R2, P2, PT, R20, R21, RZ ;  /* 0x0000001514021210 */ /* 0x000fe40007f5e0ff */
[----:B------:R-:W2:Y:S02]  /*0720*/  @P1 LDC.64 R4, c[0x0][0x380] ;  /* 0x0000e000ff041b82 */ /* 0x000ea40000000a00 */
[----:B------:R-:W-:-:S06]  /*0730*/  @P1 IADD3.X R14, PT, PT, RZ, RZ, RZ, P2, !PT ;  /* 0x000000ffff0e1210 */ /* 0x000fcc00017fe4ff */
[----:B------:R-:W3:Y:S01]  /*0740*/  LDC.64 R6, c[0x0][0x380] ;  /* 0x0000e000ff067b82 */ /* 0x000ee20000000a00 */
[----:B0-----:R-:W-:-:S04]  /*0750*/  @P1 IMAD.WIDE.U32 R12, R15, 0x4, R12 ;  /* 0x000000040f0c1825 */ /* 0x001fc800078e000c */
[C---:B------:R-:W-:Y:S01]  /*0760*/  @P1 IMAD R15, R21.reuse, R3, R0 ;  /* 0x00000003150f1224 */ /* 0x040fe200078e0200 */
[----:B------:R-:W-:Y:S01]  /*0770*/  @P1 IADD3 R21, PT, PT, R21, 0x2, RZ ;  /* 0x0000000215151810 */ /* 0x000fe20007ffe0ff */
[----:B------:R-:W4:Y:S01]  /*0780*/  @P1 LDG.E R13, desc[UR4][R12.64] ;  /* 0x000000040c0d1981 */ /* 0x000f22000c1e1900 */
[----:B------:R-:W0:Y:S01]  /*0790*/  LDC.64 R8, c[0x0][0x388] ;  /* 0x0000e200ff087b82 */ /* 0x000e220000000a00 */
[----:B-1----:R-:W-:Y:S01]  /*07a0*/  @P1 IMAD.WIDE R10, R15, 0x4, R10 ;  /* 0x000000040f0a1825 */ /* 0x002fe200078e020a */
[----:B------:R-:W-:Y:S02]  /*07b0*/  @!P0 IADD3 R17, PT, PT, R20, R21, RZ ;  /* 0x0000001514118210 */ /* 0x000fe40007ffe0ff */
[----:B--2---:R-:W-:Y:S01]  /*07c0*/  @P1 LEA R4, P2, R2, R4, 0x2 ;  /* 0x0000000402041211 */ /* 0x004fe200078410ff */
[----:B------:R-:W-:-:S03]  /*07d0*/  @!P0 IMAD R21, R21, R3, R0 ;  /* 0x0000000315158224 */ /* 0x000fc600078e0200 */
[----:B------:R-:W-:Y:S01]  /*07e0*/  @P1 LEA.HI.X R5, R2, R5, R14, 0x2, P2 ;  /* 0x0000000502051211 */ /* 0x000fe200010f140e */
[----:B------:R-:W-:Y:S01]  /*07f0*/  @P1 IMAD.WIDE R14, R3, 0x4, R10 ;  /* 0x00000004030e1825 */ /* 0x000fe200078e020a */
[----:B------:R-:W4:Y:S03]  /*0800*/  @P1 LDG.E R2, desc[UR4][R10.64] ;  /* 0x000000040a021981 */ /* 0x000f26000c1e1900 */
[----:B---3--:R-:W-:Y:S01]  /*0810*/  @!P0 IMAD.WIDE.U32 R6, R17, 0x4, R6 ;  /* 0x0000000411068825 */ /* 0x008fe200078e0006 */
[----:B------:R-:W2:Y:S04]  /*0820*/  @P1 LDG.E R5, desc[UR4][R4.64+0x4] ;  /* 0x0000040404051981 */ /* 0x000ea8000c1e1900 */
[----:B------:R-:W2:Y:S01]  /*0830*/  @P1 LDG.E R14, desc[UR4][R14.64] ;  /* 0x000000040e0e1981 */ /* 0x000ea2000c1e1900 */
[----:B0-----:R-:W-:-:S03]  /*0840*/  @!P0 IMAD.WIDE R8, R21, 0x4, R8 ;  /* 0x0000000415088825 */ /* 0x001fc600078e0208 */
[----:B------:R-:W3:Y:S04]  /*0850*/  @!P0 LDG.E R7, desc[UR4][R6.64] ;  /* 0x0000000406078981 */ /* 0x000ee8000c1e1900 */
[----:B------:R-:W3:Y:S01]  /*0860*/  @!P0 LDG.E R8, desc[UR4][R8.64] ;  /* 0x0000000408088981 */ /* 0x000ee2000c1e1900 */
[----:B----4-:R-:W-:-:S04]  /*0870*/  @P1 FFMA R2, R13, R2, R24 ;  /* 0x000000020d021223 */ /* 0x010fc80000000018 */
[----:B--2---:R-:W-:-:S04]  /*0880*/  @P1 FFMA R24, R5, R14, R2 ;  /* 0x0000000e05181223 */ /* 0x004fc80000000002 */
[----:B---3--:R-:W-:-:S07]  /*0890*/  @!P0 FFMA R24, R7, R8, R24 ;  /* 0x0000000807188223 */ /* 0x008fce0000000018 */
.L_x_3:
[----:B------:R-:W0:Y:S01]  /*08a0*/  LDC.64 R4, c[0x0][0x390] ;  /* 0x0000e400ff047b82 */ /* 0x000e220000000a00 */
[----:B------:R-:W-:-:S04]  /*08b0*/  IMAD R3, R19, R3, R0 ;  /* 0x0000000313037224 */ /* 0x000fc800078e0200 */
[----:B0-----:R-:W-:-:S05]  /*08c0*/  IMAD.WIDE R2, R3, 0x4, R4 ;  /* 0x0000000403027825 */ /* 0x001fca00078e0204 */
[----:B------:R-:W-:Y:S01]  /*08d0*/  STG.E desc[UR4][R2.64], R24 ;  /* 0x0000001802007986 */ /* 0x000fe2000c101904 */
[----:B------:R-:W-:Y:S05]  /*08e0*/  EXIT ;  /* 0x000000000000794d */ /* 0x000fea0003800000 */
.L_x_7:
        /* <DEDUP_REMOVED lines=9> */
.L_x_9:


//--------------------- .nv.shared._ZN5flash4cuda20matmul_shared_kernelEPKfS2_Pfiii --------------------------
	.section	.nv.shared._ZN5flash4cuda20matmul_shared_kernelEPKfS2_Pfiii,"aw",@nobits
	.sectionflags	@""
	.align	4
.nv.shared._ZN5flash4cuda20matmul_shared_kernelEPKfS2_Pfiii:
	.zero		3072


//--------------------- .nv.shared.reserved.0     --------------------------
	.section	.nv.shared.reserved.0,"aw",@nobits
	.weak		__nv_reservedSMEM_offset_0_alias
	.size		__nv_reservedSMEM_offset_0_alias, 0, 64
	.other		__nv_reservedSMEM_offset_0_alias,@"STO_CUDA_RESERVED_SHARED STV_DEFAULT"
__nv_reservedSMEM_offset_0_alias:
	.zero		0
	.zero		64


//--------------------- .nv.constant0._ZN5flash4cuda20matmul_shared_kernelEPKfS2_Pfiii --------------------------
	.section	.nv.constant0._ZN5flash4cuda20matmul_shared_kernelEPKfS2_Pfiii,"a",@progbits
	.sectionflags	@""
	.align	4
.nv.constant0._ZN5flash4cuda20matmul_shared_kernelEPKfS2_Pfiii:
	.zero		932


//--------------------- .nv.constant0._ZN5flash4cuda13matmul_kernelEPKfS2_Pfiii --------------------------
	.section	.nv.constant0._ZN5flash4cuda13matmul_kernelEPKfS2_Pfiii,"a",@progbits
	.sectionflags	@""
	.align	4
.nv.constant0._ZN5flash4cuda13matmul_kernelEPKfS2_Pfiii:
	.zero		932


//--------------------- SYMBOLS --------------------------

	.type		.nv.reservedSmem.offset0,@object
	.size		.nv.reservedSmem.offset0,0x4
	.type		.nv.reservedSmem.cap,@object
	.size		.nv.reservedSmem.cap,0x4
